//
// Generated by NVIDIA NVVM Compiler
//
// Compiler Build ID: CL-36424714
// Cuda compilation tools, release 13.0, V13.0.88
// Based on NVVM 20.0.0
//

.version 9.0
.target sm_100
.address_size 64

	// .globl	_Z12computePixelP7double2S0_tPh

.visible .entry _Z12computePixelP7double2S0_tPh(
	.param .u64 .ptr .align 1 _Z12computePixelP7double2S0_tPh_param_0,
	.param .u64 .ptr .align 1 _Z12computePixelP7double2S0_tPh_param_1,
	.param .u16 _Z12computePixelP7double2S0_tPh_param_2,
	.param .u64 .ptr .align 1 _Z12computePixelP7double2S0_tPh_param_3
)
{
	.reg .pred 	%p<13>;
	.reg .b16 	%rs<3>;
	.reg .b32 	%r<26>;
	.reg .b64 	%rd<11>;
	.reg .b64 	%fd<59>;

	ld.param.u64 	%rd2, [_Z12computePixelP7double2S0_tPh_param_0];
	ld.param.u64 	%rd3, [_Z12computePixelP7double2S0_tPh_param_1];
	ld.param.u16 	%r2, [_Z12computePixelP7double2S0_tPh_param_2];
	setp.eq.s32 	%p1, %r2, 0;
	ld.param.u64 	%rd4, [_Z12computePixelP7double2S0_tPh_param_3];
	cvta.to.global.u64 	%rd1, %rd4;
	cvta.to.global.u64 	%rd5, %rd3;
	cvta.to.global.u64 	%rd6, %rd2;
	mov.u32 	%r9, %ctaid.x;
	mov.u32 	%r10, %ntid.x;
	mov.u32 	%r11, %tid.x;
	mad.lo.s32 	%r1, %r9, %r10, %r11;
	mul.hi.s32 	%r12, %r1, -2004318071;
	add.s32 	%r13, %r12, %r1;
	shr.u32 	%r14, %r13, 31;
	shr.s32 	%r15, %r13, 11;
	add.s32 	%r16, %r15, %r14;
	mul.lo.s32 	%r17, %r16, 3840;
	sub.s32 	%r18, %r1, %r17;
	cvt.rn.f64.s32 	%fd12, %r18;
	cvt.rn.f64.s32 	%fd13, %r16;
	ld.global.v2.f64 	{%fd14, %fd15}, [%rd6];
	mul.f64 	%fd16, %fd14, %fd12;
	mul.f64 	%fd17, %fd15, %fd13;
	sub.f64 	%fd18, %fd16, %fd17;
	mul.f64 	%fd19, %fd15, %fd12;
	fma.rn.f64 	%fd20, %fd14, %fd13, %fd19;
	ld.global.v2.f64 	{%fd21, %fd22}, [%rd5];
	add.f64 	%fd1, %fd21, %fd18;
	add.f64 	%fd2, %fd20, %fd22;
	mov.f64 	%fd55, 0d0000000000000000;
	mov.b32 	%r25, 0;
	mov.f64 	%fd56, %fd55;
	@%p1 bra 	$L__BB0_5;
	mov.b32 	%r23, 0;
	mov.f64 	%fd56, 0d0000000000000000;
	mov.f64 	%fd55, %fd56;
$L__BB0_2:
	abs.f64 	%fd24, %fd56;
	abs.f64 	%fd25, %fd55;
	setp.gt.f64 	%p2, %fd24, %fd25;
	selp.f64 	%fd26, %fd24, %fd25, %p2;
	selp.f64 	%fd27, %fd25, %fd24, %p2;
	div.rn.f64 	%fd28, %fd27, %fd26;
	fma.rn.f64 	%fd29, %fd28, %fd28, 0d3FF0000000000000;
	sqrt.rn.f64 	%fd30, %fd29;
	mul.f64 	%fd31, %fd26, %fd30;
	setp.eq.f64 	%p3, %fd26, 0d0000000000000000;
	setp.gt.f64 	%p4, %fd26, 0d7FEFFFFFFFFFFFFF;
	setp.gt.f64 	%p5, %fd27, 0d7FEFFFFFFFFFFFFF;
	add.f64 	%fd32, %fd24, %fd25;
	selp.f64 	%fd33, %fd32, %fd31, %p4;
	selp.f64 	%fd34, %fd32, %fd33, %p3;
	selp.f64 	%fd35, %fd32, %fd34, %p5;
	setp.geu.f64 	%p6, %fd35, 0d4000000000000000;
	mov.u32 	%r24, %r23;
	@%p6 bra 	$L__BB0_4;
	mul.f64 	%fd36, %fd56, %fd56;
	mul.f64 	%fd37, %fd55, %fd55;
	sub.f64 	%fd38, %fd36, %fd37;
	mul.f64 	%fd39, %fd56, %fd55;
	fma.rn.f64 	%fd40, %fd56, %fd55, %fd39;
	add.f64 	%fd56, %fd1, %fd38;
	add.f64 	%fd55, %fd2, %fd40;
	add.s32 	%r23, %r23, 1;
	setp.ne.s32 	%p7, %r23, %r2;
	mov.u32 	%r24, %r2;
	@%p7 bra 	$L__BB0_2;
$L__BB0_4:
	shl.b32 	%r25, %r24, 8;
$L__BB0_5:
	abs.f64 	%fd41, %fd56;
	abs.f64 	%fd42, %fd55;
	setp.gt.f64 	%p8, %fd41, %fd42;
	selp.f64 	%fd43, %fd41, %fd42, %p8;
	selp.f64 	%fd44, %fd42, %fd41, %p8;
	div.rn.f64 	%fd45, %fd44, %fd43;
	fma.rn.f64 	%fd46, %fd45, %fd45, 0d3FF0000000000000;
	sqrt.rn.f64 	%fd47, %fd46;
	mul.f64 	%fd48, %fd43, %fd47;
	setp.eq.f64 	%p9, %fd43, 0d0000000000000000;
	setp.gt.f64 	%p10, %fd43, 0d7FEFFFFFFFFFFFFF;
	setp.gt.f64 	%p11, %fd44, 0d7FEFFFFFFFFFFFFF;
	add.f64 	%fd49, %fd41, %fd42;
	selp.f64 	%fd50, %fd49, %fd48, %p10;
	selp.f64 	%fd51, %fd49, %fd50, %p9;
	selp.f64 	%fd52, %fd49, %fd51, %p11;
	setp.leu.f64 	%p12, %fd52, 0d4000000000000000;
	@%p12 bra 	$L__BB0_7;
	div.u32 	%r21, %r25, %r2;
	cvt.u16.u32 	%rs2, %r21;
	mul.lo.s32 	%r22, %r1, 3;
	cvt.s64.s32 	%rd9, %r22;
	add.s64 	%rd10, %rd1, %rd9;
	st.global.u8 	[%rd10], %rs2;
	st.global.u8 	[%rd10+1], %rs2;
	st.global.u8 	[%rd10+2], %rs2;
	bra.uni 	$L__BB0_8;
$L__BB0_7:
	mul.lo.s32 	%r20, %r1, 3;
	cvt.s64.s32 	%rd7, %r20;
	add.s64 	%rd8, %rd1, %rd7;
	mov.b16 	%rs1, 0;
	st.global.u8 	[%rd8], %rs1;
	st.global.u8 	[%rd8+1], %rs1;
	st.global.u8 	[%rd8+2], %rs1;
$L__BB0_8:
	ret;

}


// ===== COMPILED SASS (sm_100) =====

	.target	sm_100

	.elftype	@"ET_EXEC"


//--------------------- .note.nv.tkinfo           --------------------------
	.section	.note.nv.tkinfo,"",@"SHT_NOTE"
	.sectionflags	@"SHF_NOTE_NV_TKINFO"
	.tkinfo
        /*0018*/ 	.word	0x00000002
        /*0030*/ 	.string	""
        /*0030*/ 	.string	"ptxas"
        /*0030*/ 	.string	"Cuda compilation tools, release 13.0, V13.0.88"
        /*0030*/ 	.string	"Build cuda_13.0.r13.0/compiler.36424714_0"
        /*0030*/ 	.string	"-arch sm_100 -m 64 "



//--------------------- .note.nv.cuinfo           --------------------------
	.section	.note.nv.cuinfo,"",@"SHT_NOTE"
	.sectionflags	@"SHF_NOTE_NV_CUINFO"
        /*0018*/ 	.short	0x0002
        /*001a*/ 	.short	0x0064
        /*001c*/ 	.short	0x0082
	.zero		2


//--------------------- .nv.info                  --------------------------
	.section	.nv.info,"",@"SHT_CUDA_INFO"
	.align	4


	//----- nvinfo : EIATTR_REGCOUNT
	.align		4
        /*0000*/ 	.byte	0x04, 0x2f
        /*0002*/ 	.short	(.L_1 - .L_0)
	.align		4
.L_0:
        /*0004*/ 	.word	index@(_Z12computePixelP7double2S0_tPh)
        /*0008*/ 	.word	0x00000026


	//----- nvinfo : EIATTR_FRAME_SIZE
	.align		4
.L_1:
        /*000c*/ 	.byte	0x04, 0x11
        /*000e*/ 	.short	(.L_3 - .L_2)
	.align		4
.L_2:
        /*0010*/ 	.word	index@($__internal_1_$__cuda_sm20_dsqrt_rn_f64_mediumpath_v1)
        /*0014*/ 	.word	0x00000000


	//----- nvinfo : EIATTR_FRAME_SIZE
	.align		4
.L_3:
        /*0018*/ 	.byte	0x04, 0x11
        /*001a*/ 	.short	(.L_5 - .L_4)
	.align		4
.L_4:
        /*001c*/ 	.word	index@($__internal_0_$__cuda_sm20_div_rn_f64_full)
        /*0020*/ 	.word	0x00000000


	//----- nvinfo : EIATTR_FRAME_SIZE
	.align		4
.L_5:
        /*0024*/ 	.byte	0x04, 0x11
        /*0026*/ 	.short	(.L_7 - .L_6)
	.align		4
.L_6:
        /*0028*/ 	.word	index@(_Z12computePixelP7double2S0_tPh)
        /*002c*/ 	.word	0x00000000


	//----- nvinfo : EIATTR_MIN_STACK_SIZE
	.align		4
.L_7:
        /*0030*/ 	.byte	0x04, 0x12
        /*0032*/ 	.short	(.L_9 - .L_8)
	.align		4
.L_8:
        /*0034*/ 	.word	index@(_Z12computePixelP7double2S0_tPh)
        /*0038*/ 	.word	0x00000000
.L_9:


//--------------------- .nv.compat                --------------------------
	.section	.nv.compat,"",@"SHT_CUDA_COMPAT_INFO"
	.align	4
        /*0000*/ 	.byte	0x02, 0x09, 0x00, 0x00, 0x02, 0x02, 0x01, 0x00, 0x02, 0x05, 0x05, 0x00, 0x03, 0x07, 0x01, 0x01
        /*0010*/ 	.byte	0x02, 0x03, 0x00, 0x00, 0x02, 0x06, 0x01, 0x00, 0x04, 0x0b, 0x08, 0x00, 0x01, 0x00, 0x00, 0x00
        /*0020*/ 	.byte	0x00, 0x00, 0x00, 0x00


//--------------------- .nv.info._Z12computePixelP7double2S0_tPh --------------------------
	.section	.nv.info._Z12computePixelP7double2S0_tPh,"",@"SHT_CUDA_INFO"
	.sectionflags	@""
	.align	4


	//----- nvinfo : EIATTR_CUDA_API_VERSION
	.align		4
        /*0000*/ 	.byte	0x04, 0x37
        /*0002*/ 	.short	(.L_11 - .L_10)
.L_10:
        /*0004*/ 	.word	0x00000082


	//----- nvinfo : EIATTR_KPARAM_INFO
	.align		4
.L_11:
        /*0008*/ 	.byte	0x04, 0x17
        /*000a*/ 	.short	(.L_13 - .L_12)
.L_12:
        /*000c*/ 	.word	0x00000000
        /*0010*/ 	.short	0x0003
        /*0012*/ 	.short	0x0018
        /*0014*/ 	.byte	0x00, 0xf5, 0x21, 0x00


	//----- nvinfo : EIATTR_KPARAM_INFO
	.align		4
.L_13:
        /*0018*/ 	.byte	0x04, 0x17
        /*001a*/ 	.short	(.L_15 - .L_14)
.L_14:
        /*001c*/ 	.word	0x00000000
        /*0020*/ 	.short	0x0002
        /*0022*/ 	.short	0x0010
        /*0024*/ 	.byte	0x00, 0xf0, 0x09, 0x00


	//----- nvinfo : EIATTR_KPARAM_INFO
	.align		4
.L_15:
        /*0028*/ 	.byte	0x04, 0x17
        /*002a*/ 	.short	(.L_17 - .L_16)
.L_16:
        /*002c*/ 	.word	0x00000000
        /*0030*/ 	.short	0x0001
        /*0032*/ 	.short	0x0008
        /*0034*/ 	.byte	0x00, 0xf5, 0x21, 0x00


	//----- nvinfo : EIATTR_KPARAM_INFO
	.align		4
.L_17:
        /*0038*/ 	.byte	0x04, 0x17
        /*003a*/ 	.short	(.L_19 - .L_18)
.L_18:
        /*003c*/ 	.word	0x00000000
        /*0040*/ 	.short	0x0000
        /*0042*/ 	.short	0x0000
        /*0044*/ 	.byte	0x00, 0xf5, 0x21, 0x00


	//----- nvinfo : EIATTR_SPARSE_MMA_MASK
	.align		4
.L_19:
        /*0048*/ 	.byte	0x03, 0x50
        /*004a*/ 	.short	0x0000


	//----- nvinfo : EIATTR_MAXREG_COUNT
	.align		4
        /*004c*/ 	.byte	0x03, 0x1b
        /*004e*/ 	.short	0x00ff


	//----- nvinfo : EIATTR_MERCURY_ISA_VERSION
	.align		4
        /*0050*/ 	.byte	0x03, 0x5f
        /*0052*/ 	.short	0x0101


	//----- nvinfo : EIATTR_VRC_CTA_INIT_COUNT
	.align		4
        /*0054*/ 	.byte	0x02, 0x4a
	.zero		1
	.zero		1


	//----- nvinfo : EIATTR_EXIT_INSTR_OFFSETS
	.align		4
        /*0058*/ 	.byte	0x04, 0x1c
        /*005a*/ 	.short	(.L_21 - .L_20)


	//   ....[0]....
.L_20:
        /*005c*/ 	.word	0x00000d30


	//   ....[1]....
        /*0060*/ 	.word	0x00000db0


	//----- nvinfo : EIATTR_CRS_STACK_SIZE
	.align		4
.L_21:
        /*0064*/ 	.byte	0x04, 0x1e
        /*0066*/ 	.short	(.L_23 - .L_22)
.L_22:
        /*0068*/ 	.word	0x00000000


	//----- nvinfo : EIATTR_CBANK_PARAM_SIZE
	.align		4
.L_23:
        /*006c*/ 	.byte	0x03, 0x19
        /*006e*/ 	.short	0x0020


	//----- nvinfo : EIATTR_PARAM_CBANK
	.align		4
        /*0070*/ 	.byte	0x04, 0x0a
        /*0072*/ 	.short	(.L_25 - .L_24)
	.align		4
.L_24:
        /*0074*/ 	.word	index@(.nv.constant0._Z12computePixelP7double2S0_tPh)
        /*0078*/ 	.short	0x0380
        /*007a*/ 	.short	0x0020


	//----- nvinfo : EIATTR_SW_WAR
	.align		4
.L_25:
        /*007c*/ 	.byte	0x04, 0x36
        /*007e*/ 	.short	(.L_27 - .L_26)
.L_26:
        /*0080*/ 	.word	0x00000008
.L_27:


//--------------------- .nv.callgraph             --------------------------
	.section	.nv.callgraph,"",@"SHT_CUDA_CALLGRAPH"
	.align	4
	.sectionentsize	8
	.align		4
        /*0000*/ 	.word	0x00000000
	.align		4
        /*0004*/ 	.word	0xffffffff
	.align		4
        /*0008*/ 	.word	0x00000000
	.align		4
        /*000c*/ 	.word	0xfffffffe
	.align		4
        /*0010*/ 	.word	0x00000000
	.align		4
        /*0014*/ 	.word	0xfffffffd
	.align		4
        /*0018*/ 	.word	0x00000000
	.align		4
        /*001c*/ 	.word	0xfffffffc


//--------------------- .text._Z12computePixelP7double2S0_tPh --------------------------
	.section	.text._Z12computePixelP7double2S0_tPh,"ax",@progbits
	.align	128
        .global         _Z12computePixelP7double2S0_tPh
        .type           _Z12computePixelP7double2S0_tPh,@function
        .size           _Z12computePixelP7double2S0_tPh,(.L_x_24 - _Z12computePixelP7double2S0_tPh)
        .other          _Z12computePixelP7double2S0_tPh,@"STO_CUDA_ENTRY STV_DEFAULT"
_Z12computePixelP7double2S0_tPh:
.text._Z12computePixelP7double2S0_tPh:
[----:B------:R-:W-:Y:S08]  /*0000*/  LDC R1, c[0x0][0x37c] ;  /* 0x0000df00ff017b82 */ /* 0x000ff00000000800 */
[----:B------:R-:W0:Y:S01]  /*0010*/  LDC.64 R4, c[0x0][0x380] ;  /* 0x0000e000ff047b82 */ /* 0x000e220000000a00 */
[----:B------:R-:W0:Y:S07]  /*0020*/  LDCU.64 UR6, c[0x0][0x358] ;  /* 0x00006b00ff0677ac */ /* 0x000e2e0008000a00 */
[----:B------:R-:W1:Y:S01]  /*0030*/  LDC.64 R20, c[0x0][0x388] ;  /* 0x0000e200ff147b82 */ /* 0x000e620000000a00 */
[----:B0-----:R-:W2:Y:S04]  /*0040*/  LDG.E.128 R4, desc[UR6][R4.64] ;  /* 0x0000000604047981 */ /* 0x001ea8000c1e1d00 */
[----:B-1----:R-:W3:Y:S03]  /*0050*/  LDG.E.128 R20, desc[UR6][R20.64] ;  /* 0x0000000614147981 */ /* 0x002ee6000c1e1d00 */
[----:B------:R-:W0:Y:S01]  /*0060*/  S2UR UR4, SR_CTAID.X ;  /* 0x00000000000479c3 */ /* 0x000e220000002500 */
[----:B------:R-:W-:Y:S01]  /*0070*/  IMAD.MOV.U32 R35, RZ, RZ, RZ ;  /* 0x000000ffff237224 */ /* 0x000fe200078e00ff */
[----:B------:R-:W-:Y:S01]  /*0080*/  CS2R R18, SRZ ;  /* 0x0000000000127805 */ /* 0x000fe2000001ff00 */
[----:B------:R-:W0:Y:S05]  /*0090*/  S2R R27, SR_TID.X ;  /* 0x00000000001b7919 */ /* 0x000e2a0000002100 */
[----:B------:R-:W0:Y:S02]  /*00a0*/  LDC R26, c[0x0][0x360] ;  /* 0x0000d800ff1a7b82 */ /* 0x000e240000000800 */
[----:B0-----:R-:W-:Y:S01]  /*00b0*/  IMAD R27, R26, UR4, R27 ;  /* 0x000000041a1b7c24 */ /* 0x001fe2000f8e021b */
[----:B------:R-:W0:Y:S01]  /*00c0*/  LDCU UR4, c[0x0][0x390] ;  /* 0x00007200ff0477ac */ /* 0x000e220008000800 */
[----:B------:R-:W-:-:S04]  /*00d0*/  IMAD.MOV.U32 R26, RZ, RZ, RZ ;  /* 0x000000ffff1a7224 */ /* 0x000fc800078e00ff */
[----:B------:R-:W-:-:S05]  /*00e0*/  IMAD.HI R0, R27, -0x77777777, R26 ;  /* 0x888888891b007827 */ /* 0x000fca00078e021a */
[----:B------:R-:W-:-:S04]  /*00f0*/  SHF.R.U32.HI R3, RZ, 0x1f, R0 ;  /* 0x0000001fff037819 */ /* 0x000fc80000011600 */
[----:B------:R-:W-:-:S04]  /*0100*/  LEA.HI.SX32 R13, R0, R3, 0x15 ;  /* 0x00000003000d7211 */ /* 0x000fc800078faaff */
[----:B------:R-:W2:Y:S01]  /*0110*/  I2F.F64 R8, R13 ;  /* 0x0000000d00087312 */ /* 0x000ea20000201c00 */
[----:B------:R-:W-:Y:S01]  /*0120*/  IMAD R2, R13, -0xf00, R27 ;  /* 0xfffff1000d027824 */ /* 0x000fe200078e021b */
[----:B0-----:R-:W-:-:S06]  /*0130*/  ULOP3.LUT UP0, UR4, UR4, 0xffff, URZ, 0xc0, !UPT ;  /* 0x0000ffff04047892 */ /* 0x001fcc000f80c0ff */
[----:B------:R-:W0:Y:S01]  /*0140*/  I2F.F64 R2, R2 ;  /* 0x0000000200027312 */ /* 0x000e220000201c00 */
[-C--:B--2---:R-:W-:Y:S02]  /*0150*/  DMUL R10, R8, R6.reuse ;  /* 0x00000006080a7228 */ /* 0x084fe40000000000 */
[----:B0-----:R-:W-:-:S06]  /*0160*/  DMUL R6, R2, R6 ;  /* 0x0000000602067228 */ /* 0x001fcc0000000000 */
[-C--:B------:R-:W-:Y:S02]  /*0170*/  DFMA R10, R2, R4.reuse, -R10 ;  /* 0x00000004020a722b */ /* 0x080fe4000000080a */
[----:B------:R-:W-:-:S06]  /*0180*/  DFMA R6, R8, R4, R6 ;  /* 0x000000040806722b */ /* 0x000fcc0000000006 */
[----:B---3--:R-:W-:Y:S02]  /*0190*/  DADD R24, R10, R20 ;  /* 0x000000000a187229 */ /* 0x008fe40000000014 */
[----:B------:R-:W-:Y:S01]  /*01a0*/  DADD R22, R6, R22 ;  /* 0x0000000006167229 */ /* 0x000fe20000000016 */
[----:B------:R-:W-:Y:S01]  /*01b0*/  CS2R R20, SRZ ;  /* 0x0000000000147805 */ /* 0x000fe2000001ff00 */
[----:B------:R-:W-:Y:S09]  /*01c0*/  BRA.U !UP0, `(.L_x_0) ;  /* 0x0000000508587547 */ /* 0x000ff2000b800000 */
[----:B------:R-:W-:Y:S01]  /*01d0*/  BSSY.RECONVERGENT B0, `(.L_x_1) ;  /* 0x0000054000007945 */ /* 0x000fe20003800200 */
[----:B------:R-:W-:Y:S01]  /*01e0*/  IMAD.MOV.U32 R35, RZ, RZ, RZ ;  /* 0x000000ffff237224 */ /* 0x000fe200078e00ff */
[----:B------:R-:W-:Y:S02]  /*01f0*/  CS2R R20, SRZ ;  /* 0x0000000000147805 */ /* 0x000fe4000001ff00 */
[----:B------:R-:W-:-:S07]  /*0200*/  CS2R R18, SRZ ;  /* 0x0000000000127805 */ /* 0x000fce000001ff00 */
.L_x_7:
[----:B------:R-:W-:Y:S01]  /*0210*/  DADD R6, -RZ, |R20| ;  /* 0x00000000ff067229 */ /* 0x000fe20000000514 */
[----:B------:R-:W-:Y:S01]  /*0220*/  IMAD.MOV.U32 R2, RZ, RZ, 0x1 ;  /* 0x00000001ff027424 */ /* 0x000fe200078e00ff */
[--C-:B------:R-:W-:Y:S01]  /*0230*/  DADD R8, -RZ, |R18|.reuse ;  /* 0x00000000ff087229 */ /* 0x100fe20000000512 */
[----:B------:R-:W-:Y:S01]  /*0240*/  BSSY.RECONVERGENT B1, `(.L_x_2) ;  /* 0x000001b000017945 */ /* 0x000fe20003800200 */
[----:B------:R-:W-:-:S08]  /*0250*/  DSETP.GT.AND P0, PT, |R20|, |R18|, PT ;  /* 0x400000121400722a */ /* 0x000fd00003f04200 */
[----:B------:R-:W-:Y:S02]  /*0260*/  FSEL R17, R7, R9, P0 ;  /* 0x0000000907117208 */ /* 0x000fe40000000000 */
[----:B------:R-:W-:Y:S02]  /*0270*/  FSEL R16, R6, R8, P0 ;  /* 0x0000000806107208 */ /* 0x000fe40000000000 */
[----:B------:R-:W0:Y:S01]  /*0280*/  MUFU.RCP64H R3, R17 ;  /* 0x0000001100037308 */ /* 0x000e220000001800 */
[----:B------:R-:W-:Y:S02]  /*0290*/  FSEL R14, R8, R6, P0 ;  /* 0x00000006080e7208 */ /* 0x000fe40000000000 */
[----:B------:R-:W-:-:S04]  /*02a0*/  FSEL R15, R9, R7, P0 ;  /* 0x00000007090f7208 */ /* 0x000fc80000000000 */
[----:B------:R-:W-:Y:S01]  /*02b0*/  FSETP.GEU.AND P1, PT, |R15|, 6.5827683646048100446e-37, PT ;  /* 0x036000000f00780b */ /* 0x000fe20003f2e200 */
[----:B0-----:R-:W-:-:S08]  /*02c0*/  DFMA R4, -R16, R2, 1 ;  /* 0x3ff000001004742b */ /* 0x001fd00000000102 */
[----:B------:R-:W-:-:S08]  /*02d0*/  DFMA R4, R4, R4, R4 ;  /* 0x000000040404722b */ /* 0x000fd00000000004 */
[----:B------:R-:W-:-:S08]  /*02e0*/  DFMA R4, R2, R4, R2 ;  /* 0x000000040204722b */ /* 0x000fd00000000002 */
[----:B------:R-:W-:-:S08]  /*02f0*/  DFMA R2, -R16, R4, 1 ;  /* 0x3ff000001002742b */ /* 0x000fd00000000104 */
[----:B------:R-:W-:-:S08]  /*0300*/  DFMA R2, R4, R2, R4 ;  /* 0x000000020402722b */ /* 0x000fd00000000004 */
[----:B------:R-:W-:-:S08]  /*0310*/  DMUL R4, R2, R14 ;  /* 0x0000000e02047228 */ /* 0x000fd00000000000 */
[----:B------:R-:W-:-:S08]  /*0320*/  DFMA R6, -R16, R4, R14 ;  /* 0x000000041006722b */ /* 0x000fd0000000010e */
[----:B------:R-:W-:-:S10]  /*0330*/  DFMA R2, R2, R6, R4 ;  /* 0x000000060202722b */ /* 0x000fd40000000004 */
[----:B------:R-:W-:-:S05]  /*0340*/  FFMA R0, RZ, R17, R3 ;  /* 0x00000011ff007223 */ /* 0x000fca0000000003 */
[----:B------:R-:W-:-:S13]  /*0350*/  FSETP.GT.AND P0, PT, |R0|, 1.469367938527859385e-39, PT ;  /* 0x001000000000780b */ /* 0x000fda0003f04200 */
[----:B------:R-:W-:Y:S05]  /*0360*/  @P0 BRA P1, `(.L_x_3) ;  /* 0x0000000000200947 */ /* 0x000fea0000800000 */
[----:B------:R-:W-:Y:S01]  /*0370*/  IMAD.MOV.U32 R10, RZ, RZ, R16 ;  /* 0x000000ffff0a7224 */ /* 0x000fe200078e0010 */
[----:B------:R-:W-:Y:S01]  /*0380*/  MOV R0, 0x3d0 ;  /* 0x000003d000007802 */ /* 0x000fe20000000f00 */
[----:B------:R-:W-:Y:S02]  /*0390*/  IMAD.MOV.U32 R11, RZ, RZ, R17 ;  /* 0x000000ffff0b7224 */ /* 0x000fe400078e0011 */
[----:B------:R-:W-:Y:S02]  /*03a0*/  IMAD.MOV.U32 R8, RZ, RZ, R14 ;  /* 0x000000ffff087224 */ /* 0x000fe400078e000e */
[----:B------:R-:W-:-:S07]  /*03b0*/  IMAD.MOV.U32 R9, RZ, RZ, R15 ;  /* 0x000000ffff097224 */ /* 0x000fce00078e000f */
[----:B------:R-:W-:Y:S05]  /*03c0*/  CALL.REL.NOINC `($__internal_0_$__cuda_sm20_div_rn_f64_full) ;  /* 0x00000008007c7944 */ /* 0x000fea0003c00000 */
[----:B------:R-:W-:Y:S02]  /*03d0*/  IMAD.MOV.U32 R2, RZ, RZ, R4 ;  /* 0x000000ffff027224 */ /* 0x000fe400078e0004 */
[----:B------:R-:W-:-:S07]  /*03e0*/  IMAD.MOV.U32 R3, RZ, RZ, R5 ;  /* 0x000000ffff037224 */ /* 0x000fce00078e0005 */
.L_x_3:
[----:B------:R-:W-:Y:S05]  /*03f0*/  BSYNC.RECONVERGENT B1 ;  /* 0x0000000000017941 */ /* 0x000fea0003800200 */
.L_x_2:
[----:B------:R-:W-:Y:S01]  /*0400*/  DFMA R2, R2, R2, 1 ;  /* 0x3ff000000202742b */ /* 0x000fe20000000002 */
[----:B------:R-:W-:Y:S01]  /*0410*/  IMAD.MOV.U32 R6, RZ, RZ, 0x0 ;  /* 0x00000000ff067424 */ /* 0x000fe200078e00ff */
[----:B------:R-:W-:Y:S01]  /*0420*/  BSSY.RECONVERGENT B1, `(.L_x_4) ;  /* 0x0000015000017945 */ /* 0x000fe20003800200 */
[----:B------:R-:W-:-:S03]  /*0430*/  IMAD.MOV.U32 R7, RZ, RZ, 0x3fd80000 ;  /* 0x3fd80000ff077424 */ /* 0x000fc600078e00ff */
[----:B------:R-:W0:Y:S04]  /*0440*/  MUFU.RSQ64H R11, R3 ;  /* 0x00000003000b7308 */ /* 0x000e280000001c00 */
[----:B------:R-:W-:-:S05]  /*0450*/  VIADD R10, R3, 0xfcb00000 ;  /* 0xfcb00000030a7836 */ /* 0x000fca0000000000 */
[----:B------:R-:W-:Y:S01]  /*0460*/  ISETP.GE.U32.AND P0, PT, R10, 0x7ca00000, PT ;  /* 0x7ca000000a00780c */ /* 0x000fe20003f06070 */
[----:B0-----:R-:W-:-:S08]  /*0470*/  DMUL R4, R10, R10 ;  /* 0x0000000a0a047228 */ /* 0x001fd00000000000 */
[----:B------:R-:W-:-:S08]  /*0480*/  DFMA R4, R2, -R4, 1 ;  /* 0x3ff000000204742b */ /* 0x000fd00000000804 */
[----:B------:R-:W-:Y:S02]  /*0490*/  DFMA R6, R4, R6, 0.5 ;  /* 0x3fe000000406742b */ /* 0x000fe40000000006 */
[----:B------:R-:W-:-:S08]  /*04a0*/  DMUL R4, R10, R4 ;  /* 0x000000040a047228 */ /* 0x000fd00000000000 */
[----:B------:R-:W-:-:S08]  /*04b0*/  DFMA R28, R6, R4, R10 ;  /* 0x00000004061c722b */ /* 0x000fd0000000000a */
[----:B------:R-:W-:Y:S02]  /*04c0*/  DMUL R8, R2, R28 ;  /* 0x0000001c02087228 */ /* 0x000fe40000000000 */
[----:B------:R-:W-:Y:S02]  /*04d0*/  VIADD R7, R29, 0xfff00000 ;  /* 0xfff000001d077836 */ /* 0x000fe40000000000 */
[----:B------:R-:W-:-:S04]  /*04e0*/  IMAD.MOV.U32 R6, RZ, RZ, R28 ;  /* 0x000000ffff067224 */ /* 0x000fc800078e001c */
[----:B------:R-:W-:-:S08]  /*04f0*/  DFMA R4, R8, -R8, R2 ;  /* 0x800000080804722b */ /* 0x000fd00000000002 */
[----:B------:R-:W-:Y:S01]  /*0500*/  DFMA R12, R4, R6, R8 ;  /* 0x00000006040c722b */ /* 0x000fe20000000008 */
[----:B------:R-:W-:Y:S10]  /*0510*/  @!P0 BRA `(.L_x_5) ;  /* 0x0000000000148947 */ /* 0x000ff40003800000 */
[----:B------:R-:W-:Y:S01]  /*0520*/  IMAD.MOV.U32 R6, RZ, RZ, R28 ;  /* 0x000000ffff067224 */ /* 0x000fe200078e001c */
[----:B------:R-:W-:-:S07]  /*0530*/  MOV R0, 0x550 ;  /* 0x0000055000007802 */ /* 0x000fce0000000f00 */
[----:B------:R-:W-:Y:S05]  /*0540*/  CALL.REL.NOINC `($__internal_1_$__cuda_sm20_dsqrt_rn_f64_mediumpath_v1) ;  /* 0x0000000c00907944 */ /* 0x000fea0003c00000 */
[----:B------:R-:W-:Y:S02]  /*0550*/  IMAD.MOV.U32 R12, RZ, RZ, R4 ;  /* 0x000000ffff0c7224 */ /* 0x000fe400078e0004 */
[----:B------:R-:W-:-:S07]  /*0560*/  IMAD.MOV.U32 R13, RZ, RZ, R5 ;  /* 0x000000ffff0d7224 */ /* 0x000fce00078e0005 */
.L_x_5:
[----:B------:R-:W-:Y:S05]  /*0570*/  BSYNC.RECONVERGENT B1 ;  /* 0x0000000000017941 */ /* 0x000fea0003800200 */
.L_x_4:
[----:B------:R-:W-:Y:S01]  /*0580*/  DMUL R12, R16, R12 ;  /* 0x0000000c100c7228 */ /* 0x000fe20000000000 */
[----:B------:R-:W-:Y:S01]  /*0590*/  UMOV UR8, 0xffffffff ;  /* 0xffffffff00087882 */ /* 0x000fe20000000000 */
[----:B------:R-:W-:Y:S01]  /*05a0*/  DADD R2, |R18|, |R20| ;  /* 0x0000000012027229 */ /* 0x000fe20000000614 */
[----:B------:R-:W-:Y:S01]  /*05b0*/  UMOV UR9, 0x7fefffff ;  /* 0x7fefffff00097882 */ /* 0x000fe20000000000 */
[C---:B------:R-:W-:Y:S02]  /*05c0*/  DSETP.NEU.AND P1, PT, R16.reuse, RZ, PT ;  /* 0x000000ff1000722a */ /* 0x040fe40003f2d000 */
[----:B------:R-:W-:-:S06]  /*05d0*/  DSETP.GT.AND P0, PT, R16, UR8, PT ;  /* 0x0000000810007e2a */ /* 0x000fcc000bf04000 */
[C---:B------:R-:W-:Y:S02]  /*05e0*/  FSEL R5, R2.reuse, R12, P0 ;  /* 0x0000000c02057208 */ /* 0x040fe40000000000 */
[C---:B------:R-:W-:Y:S01]  /*05f0*/  FSEL R7, R3.reuse, R13, P0 ;  /* 0x0000000d03077208 */ /* 0x040fe20000000000 */
[----:B------:R-:W-:Y:S01]  /*0600*/  DSETP.GT.AND P0, PT, R14, UR8, PT ;  /* 0x000000080e007e2a */ /* 0x000fe2000bf04000 */
[----:B------:R-:W-:Y:S02]  /*0610*/  FSEL R5, R2, R5, !P1 ;  /* 0x0000000502057208 */ /* 0x000fe40004800000 */
[----:B------:R-:W-:-:S03]  /*0620*/  FSEL R7, R3, R7, !P1 ;  /* 0x0000000703077208 */ /* 0x000fc60004800000 */
[----:B------:R-:W-:Y:S02]  /*0630*/  FSEL R2, R2, R5, P0 ;  /* 0x0000000502027208 */ /* 0x000fe40000000000 */
[----:B------:R-:W-:-:S06]  /*0640*/  FSEL R3, R3, R7, P0 ;  /* 0x0000000703037208 */ /* 0x000fcc0000000000 */
[----:B------:R-:W-:-:S14]  /*0650*/  DSETP.GEU.AND P0, PT, R2, 2, PT ;  /* 0x400000000200742a */ /* 0x000fdc0003f0e000 */
[----:B------:R-:W-:Y:S05]  /*0660*/  @P0 BRA `(.L_x_6) ;  /* 0x0000000000280947 */ /* 0x000fea0003800000 */
[----:B------:R-:W-:Y:S01]  /*0670*/  VIADD R35, R35, 0x1 ;  /* 0x0000000123237836 */ /* 0x000fe20000000000 */
[C---:B------:R-:W-:Y:S02]  /*0680*/  DMUL R2, R18.reuse, R18 ;  /* 0x0000001212027228 */ /* 0x040fe40000000000 */
[----:B------:R-:W-:Y:S02]  /*0690*/  DMUL R4, R18, R20 ;  /* 0x0000001412047228 */ /* 0x000fe40000000000 */
[----:B------:R-:W-:-:S04]  /*06a0*/  ISETP.NE.AND P0, PT, R35, UR4, PT ;  /* 0x0000000423007c0c */ /* 0x000fc8000bf05270 */
[-C--:B------:R-:W-:Y:S02]  /*06b0*/  DFMA R2, R20, R20.reuse, -R2 ;  /* 0x000000141402722b */ /* 0x080fe40000000802 */
[----:B------:R-:W-:-:S06]  /*06c0*/  DFMA R4, R18, R20, R4 ;  /* 0x000000141204722b */ /* 0x000fcc0000000004 */
[----:B------:R-:W-:Y:S02]  /*06d0*/  DADD R20, R24, R2 ;  /* 0x0000000018147229 */ /* 0x000fe40000000002 */
[----:B------:R-:W-:Y:S01]  /*06e0*/  DADD R18, R22, R4 ;  /* 0x0000000016127229 */ /* 0x000fe20000000004 */
[----:B------:R-:W-:Y:S10]  /*06f0*/  @P0 BRA `(.L_x_7) ;  /* 0xfffffff800c40947 */ /* 0x000ff4000383ffff */
[----:B------:R-:W-:-:S07]  /*0700*/  IMAD.U32 R35, RZ, RZ, UR4 ;  /* 0x00000004ff237e24 */ /* 0x000fce000f8e00ff */
.L_x_6:
[----:B------:R-:W-:Y:S05]  /*0710*/  BSYNC.RECONVERGENT B0 ;  /* 0x0000000000007941 */ /* 0x000fea0003800200 */
.L_x_1:
[----:B------:R-:W-:-:S07]  /*0720*/  IMAD.SHL.U32 R35, R35, 0x100, RZ ;  /* 0x0000010023237824 */ /* 0x000fce00078e00ff */
.L_x_0:
        /* <DEDUP_REMOVED lines=30> */
.L_x_9:
[----:B------:R-:W-:Y:S05]  /*0910*/  BSYNC.RECONVERGENT B0 ;  /* 0x0000000000007941 */ /* 0x000fea0003800200 */
.L_x_8:
        /* <DEDUP_REMOVED lines=19> */
[----:B------:R-:W-:Y:S01]  /*0a50*/  MOV R0, 0xa90 ;  /* 0x00000a9000007802 */ /* 0x000fe20000000f00 */
[----:B------:R-:W-:Y:S02]  /*0a60*/  IMAD.MOV.U32 R4, RZ, RZ, R22 ;  /* 0x000000ffff047224 */ /* 0x000fe400078e0016 */
[----:B------:R-:W-:-:S07]  /*0a70*/  IMAD.MOV.U32 R5, RZ, RZ, R23 ;  /* 0x000000ffff057224 */ /* 0x000fce00078e0017 */
[----:B------:R-:W-:Y:S05]  /*0a80*/  CALL.REL.NOINC `($__internal_1_$__cuda_sm20_dsqrt_rn_f64_mediumpath_v1) ;  /* 0x0000000800407944 */ /* 0x000fea0003c00000 */
.L_x_11:
[----:B------:R-:W-:Y:S05]  /*0a90*/  BSYNC.RECONVERGENT B0 ;  /* 0x0000000000007941 */ /* 0x000fea0003800200 */
.L_x_10:
[----:B------:R-:W-:Y:S01]  /*0aa0*/  DADD R18, |R20|, |R18| ;  /* 0x0000000014127229 */ /* 0x000fe20000000612 */
[----:B------:R-:W-:Y:S01]  /*0ab0*/  UMOV UR8, 0xffffffff ;  /* 0xffffffff00087882 */ /* 0x000fe20000000000 */
[C---:B------:R-:W-:Y:S01]  /*0ac0*/  DMUL R4, R14.reuse, R4 ;  /* 0x000000040e047228 */ /* 0x040fe20000000000 */
        /* <DEDUP_REMOVED lines=10> */
[----:B------:R-:W-:-:S14]  /*0b70*/  DSETP.GT.AND P0, PT, R2, 2, PT ;  /* 0x400000000200742a */ /* 0x000fdc0003f04000 */
[----:B------:R-:W-:Y:S05]  /*0b80*/  @!P0 BRA `(.L_x_12) ;  /* 0x00000000006c8947 */ /* 0x000fea0003800000 */
[----:B------:R-:W0:Y:S01]  /*0b90*/  LDCU.U16 UR5, c[0x0][0x390] ;  /* 0x00007200ff0577ac */ /* 0x000e220008000400 */
[----:B------:R-:W-:Y:S01]  /*0ba0*/  IMAD R5, RZ, RZ, -UR4 ;  /* 0x80000004ff057e24 */ /* 0x000fe2000f8e02ff */
[----:B------:R-:W-:Y:S01]  /*0bb0*/  ISETP.NE.U32.AND P2, PT, RZ, UR4, PT ;  /* 0x00000004ff007c0c */ /* 0x000fe2000bf45070 */
[----:B------:R-:W-:Y:S01]  /*0bc0*/  IMAD R26, R27, 0x3, RZ ;  /* 0x000000031b1a7824 */ /* 0x000fe200078e02ff */
[----:B------:R-:W1:Y:S01]  /*0bd0*/  LDCU.64 UR8, c[0x0][0x398] ;  /* 0x00007300ff0877ac */ /* 0x000e620008000a00 */
[----:B0-----:R-:W0:Y:S08]  /*0be0*/  I2F.U16.RP R0, UR5 ;  /* 0x0000000500007d06 */ /* 0x001e300008109000 */
[----:B0-----:R-:W0:Y:S02]  /*0bf0*/  MUFU.RCP R0, R0 ;  /* 0x0000000000007308 */ /* 0x001e240000001000 */
[----:B0-----:R-:W-:-:S06]  /*0c00*/  VIADD R2, R0, 0xffffffe ;  /* 0x0ffffffe00027836 */ /* 0x001fcc0000000000 */
[----:B------:R0:W2:Y:S02]  /*0c10*/  F2I.FTZ.U32.TRUNC.NTZ R3, R2 ;  /* 0x0000000200037305 */ /* 0x0000a4000021f000 */
[----:B0-----:R-:W-:Y:S02]  /*0c20*/  IMAD.MOV.U32 R2, RZ, RZ, RZ ;  /* 0x000000ffff027224 */ /* 0x001fe400078e00ff */
[----:B--2---:R-:W-:-:S04]  /*0c30*/  IMAD R5, R5, R3, RZ ;  /* 0x0000000305057224 */ /* 0x004fc800078e02ff */
[----:B------:R-:W-:-:S06]  /*0c40*/  IMAD.HI.U32 R4, R3, R5, R2 ;  /* 0x0000000503047227 */ /* 0x000fcc00078e0002 */
[----:B------:R-:W-:-:S04]  /*0c50*/  IMAD.HI.U32 R5, R4, R35, RZ ;  /* 0x0000002304057227 */ /* 0x000fc800078e00ff */
[----:B------:R-:W-:-:S04]  /*0c60*/  IMAD.MOV R4, RZ, RZ, -R5 ;  /* 0x000000ffff047224 */ /* 0x000fc800078e0a05 */
[----:B------:R-:W-:-:S05]  /*0c70*/  IMAD R35, R4, UR4, R35 ;  /* 0x0000000404237c24 */ /* 0x000fca000f8e0223 */
[----:B------:R-:W-:-:S13]  /*0c80*/  ISETP.GE.U32.AND P0, PT, R35, UR4, PT ;  /* 0x0000000423007c0c */ /* 0x000fda000bf06070 */
[----:B------:R-:W-:Y:S02]  /*0c90*/  @P0 VIADD R35, R35, -UR4 ;  /* 0x8000000423230c36 */ /* 0x000fe40008000000 */
[----:B------:R-:W-:Y:S01]  /*0ca0*/  @P0 VIADD R5, R5, 0x1 ;  /* 0x0000000105050836 */ /* 0x000fe20000000000 */
[C---:B-1----:R-:W-:Y:S02]  /*0cb0*/  IADD3 R2, P0, PT, R26.reuse, UR8, RZ ;  /* 0x000000081a027c10 */ /* 0x042fe4000ff1e0ff */
[----:B------:R-:W-:Y:S02]  /*0cc0*/  ISETP.GE.U32.AND P1, PT, R35, UR4, PT ;  /* 0x0000000423007c0c */ /* 0x000fe4000bf26070 */
[----:B------:R-:W-:-:S11]  /*0cd0*/  LEA.HI.X.SX32 R3, R26, UR9, 0x1, P0 ;  /* 0x000000091a037c11 */ /* 0x000fd600080f0eff */
[----:B------:R-:W-:Y:S01]  /*0ce0*/  @P1 VIADD R5, R5, 0x1 ;  /* 0x0000000105051836 */ /* 0x000fe20000000000 */
[----:B------:R-:W-:-:S05]  /*0cf0*/  @!P2 LOP3.LUT R5, RZ, UR4, RZ, 0x33, !PT ;  /* 0x00000004ff05ac12 */ /* 0x000fca000f8e33ff */
[----:B------:R-:W-:Y:S04]  /*0d00*/  STG.E.U8 desc[UR6][R2.64], R5 ;  /* 0x0000000502007986 */ /* 0x000fe8000c101106 */
[----:B------:R-:W-:Y:S04]  /*0d10*/  STG.E.U8 desc[UR6][R2.64+0x1], R5 ;  /* 0x0000010502007986 */ /* 0x000fe8000c101106 */
[----:B------:R-:W-:Y:S01]  /*0d20*/  STG.E.U8 desc[UR6][R2.64+0x2], R5 ;  /* 0x0000020502007986 */ /* 0x000fe2000c101106 */
[----:B------:R-:W-:Y:S05]  /*0d30*/  EXIT ;  /* 0x000000000000794d */ /* 0x000fea0003800000 */
.L_x_12:
[----:B------:R-:W0:Y:S01]  /*0d40*/  LDCU.64 UR8, c[0x0][0x398] ;  /* 0x00007300ff0877ac */ /* 0x000e220008000a00 */
[----:B------:R-:W-:-:S05]  /*0d50*/  IMAD R26, R27, 0x3, RZ ;  /* 0x000000031b1a7824 */ /* 0x000fca00078e02ff */
[----:B0-----:R-:W-:-:S04]  /*0d60*/  IADD3 R2, P0, PT, R26, UR8, RZ ;  /* 0x000000081a027c10 */ /* 0x001fc8000ff1e0ff */
[----:B------:R-:W-:-:S05]  /*0d70*/  LEA.HI.X.SX32 R3, R26, UR9, 0x1, P0 ;  /* 0x000000091a037c11 */ /* 0x000fca00080f0eff */
[----:B------:R-:W-:Y:S04]  /*0d80*/  STG.E.U8 desc[UR6][R2.64], RZ ;  /* 0x000000ff02007986 */ /* 0x000fe8000c101106 */
[----:B------:R-:W-:Y:S04]  /*0d90*/  STG.E.U8 desc[UR6][R2.64+0x1], RZ ;  /* 0x000001ff02007986 */ /* 0x000fe8000c101106 */
[----:B------:R-:W-:Y:S01]  /*0da0*/  STG.E.U8 desc[UR6][R2.64+0x2], RZ ;  /* 0x000002ff02007986 */ /* 0x000fe2000c101106 */
[----:B------:R-:W-:Y:S05]  /*0db0*/  EXIT ;  /* 0x000000000000794d */ /* 0x000fea0003800000 */
        .weak           $__internal_0_$__cuda_sm20_div_rn_f64_full
        .type           $__internal_0_$__cuda_sm20_div_rn_f64_full,@function
        .size           $__internal_0_$__cuda_sm20_div_rn_f64_full,($__internal_1_$__cuda_sm20_dsqrt_rn_f64_mediumpath_v1 - $__internal_0_$__cuda_sm20_div_rn_f64_full)
$__internal_0_$__cuda_sm20_div_rn_f64_full:
[C---:B------:R-:W-:Y:S01]  /*0dc0*/  FSETP.GEU.AND P0, PT, |R11|.reuse, 1.469367938527859385e-39, PT ;  /* 0x001000000b00780b */ /* 0x040fe20003f0e200 */
[----:B------:R-:W-:Y:S01]  /*0dd0*/  IMAD.MOV.U32 R6, RZ, RZ, 0x1 ;  /* 0x00000001ff067424 */ /* 0x000fe200078e00ff */
[----:B------:R-:W-:Y:S01]  /*0de0*/  LOP3.LUT R12, R11, 0x800fffff, RZ, 0xc0, !PT ;  /* 0x800fffff0b0c7812 */ /* 0x000fe200078ec0ff */
[----:B------:R-:W-:Y:S01]  /*0df0*/  BSSY.RECONVERGENT B2, `(.L_x_13) ;  /* 0x0000054000027945 */ /* 0x000fe20003800200 */
[C---:B------:R-:W-:Y:S02]  /*0e00*/  FSETP.GEU.AND P2, PT, |R9|.reuse, 1.469367938527859385e-39, PT ;  /* 0x001000000900780b */ /* 0x040fe40003f4e200 */
[----:B------:R-:W-:Y:S01]  /*0e10*/  LOP3.LUT R13, R12, 0x3ff00000, RZ, 0xfc, !PT ;  /* 0x3ff000000c0d7812 */ /* 0x000fe200078efcff */
[----:B------:R-:W-:Y:S01]  /*0e20*/  IMAD.MOV.U32 R12, RZ, RZ, R10 ;  /* 0x000000ffff0c7224 */ /* 0x000fe200078e000a */
[----:B------:R-:W-:Y:S02]  /*0e30*/  LOP3.LUT R2, R9, 0x7ff00000, RZ, 0xc0, !PT ;  /* 0x7ff0000009027812 */ /* 0x000fe400078ec0ff */
[----:B------:R-:W-:-:S03]  /*0e40*/  LOP3.LUT R5, R11, 0x7ff00000, RZ, 0xc0, !PT ;  /* 0x7ff000000b057812 */ /* 0x000fc600078ec0ff */
[----:B------:R-:W-:Y:S01]  /*0e50*/  @!P0 DMUL R12, R10, 8.98846567431157953865e+307 ;  /* 0x7fe000000a0c8828 */ /* 0x000fe20000000000 */
[----:B------:R-:W-:-:S03]  /*0e60*/  ISETP.GE.U32.AND P1, PT, R2, R5, PT ;  /* 0x000000050200720c */ /* 0x000fc60003f26070 */
[----:B------:R-:W-:Y:S01]  /*0e70*/  @!P2 LOP3.LUT R3, R11, 0x7ff00000, RZ, 0xc0, !PT ;  /* 0x7ff000000b03a812 */ /* 0x000fe200078ec0ff */
[----:B------:R-:W-:Y:S01]  /*0e80*/  @!P2 IMAD.MOV.U32 R32, RZ, RZ, RZ ;  /* 0x000000ffff20a224 */ /* 0x000fe200078e00ff */
[----:B------:R-:W0:Y:S02]  /*0e90*/  MUFU.RCP64H R7, R13 ;  /* 0x0000000d00077308 */ /* 0x000e240000001800 */
[----:B------:R-:W-:Y:S01]  /*0ea0*/  @!P2 ISETP.GE.U32.AND P3, PT, R2, R3, PT ;  /* 0x000000030200a20c */ /* 0x000fe20003f66070 */
[----:B------:R-:W-:Y:S01]  /*0eb0*/  IMAD.MOV.U32 R3, RZ, RZ, 0x1ca00000 ;  /* 0x1ca00000ff037424 */ /* 0x000fe200078e00ff */
[----:B------:R-:W-:-:S04]  /*0ec0*/  @!P0 LOP3.LUT R5, R13, 0x7ff00000, RZ, 0xc0, !PT ;  /* 0x7ff000000d058812 */ /* 0x000fc800078ec0ff */
[----:B------:R-:W-:Y:S01]  /*0ed0*/  @!P2 SEL R29, R3, 0x63400000, !P3 ;  /* 0x63400000031da807 */ /* 0x000fe20005800000 */
[----:B------:R-:W-:-:S03]  /*0ee0*/  VIADD R34, R5, 0xffffffff ;  /* 0xffffffff05227836 */ /* 0x000fc60000000000 */
[----:B------:R-:W-:-:S04]  /*0ef0*/  @!P2 LOP3.LUT R4, R29, 0x80000000, R9, 0xf8, !PT ;  /* 0x800000001d04a812 */ /* 0x000fc800078ef809 */
[----:B------:R-:W-:Y:S01]  /*0f00*/  @!P2 LOP3.LUT R33, R4, 0x100000, RZ, 0xfc, !PT ;  /* 0x001000000421a812 */ /* 0x000fe200078efcff */
[----:B0-----:R-:W-:Y:S01]  /*0f10*/  DFMA R30, R6, -R12, 1 ;  /* 0x3ff00000061e742b */ /* 0x001fe2000000080c */
[----:B------:R-:W-:-:S07]  /*0f20*/  IMAD.MOV.U32 R4, RZ, RZ, R2 ;  /* 0x000000ffff047224 */ /* 0x000fce00078e0002 */
[----:B------:R-:W-:-:S08]  /*0f30*/  DFMA R30, R30, R30, R30 ;  /* 0x0000001e1e1e722b */ /* 0x000fd0000000001e */
[----:B------:R-:W-:Y:S01]  /*0f40*/  DFMA R30, R6, R30, R6 ;  /* 0x0000001e061e722b */ /* 0x000fe20000000006 */
[----:B------:R-:W-:Y:S01]  /*0f50*/  SEL R7, R3, 0x63400000, !P1 ;  /* 0x6340000003077807 */ /* 0x000fe20004800000 */
[----:B------:R-:W-:-:S03]  /*0f60*/  IMAD.MOV.U32 R6, RZ, RZ, R8 ;  /* 0x000000ffff067224 */ /* 0x000fc600078e0008 */
[----:B------:R-:W-:-:S03]  /*0f70*/  LOP3.LUT R7, R7, 0x800fffff, R9, 0xf8, !PT ;  /* 0x800fffff07077812 */ /* 0x000fc600078ef809 */
[----:B------:R-:W-:-:S03]  /*0f80*/  DFMA R28, R30, -R12, 1 ;  /* 0x3ff000001e1c742b */ /* 0x000fc6000000080c */
[----:B------:R-:W-:-:S05]  /*0f90*/  @!P2 DFMA R6, R6, 2, -R32 ;  /* 0x400000000606a82b */ /* 0x000fca0000000820 */
[----:B------:R-:W-:-:S05]  /*0fa0*/  DFMA R28, R30, R28, R30 ;  /* 0x0000001c1e1c722b */ /* 0x000fca000000001e */
[----:B------:R-:W-:-:S03]  /*0fb0*/  @!P2 LOP3.LUT R4, R7, 0x7ff00000, RZ, 0xc0, !PT ;  /* 0x7ff000000704a812 */ /* 0x000fc600078ec0ff */
[----:B------:R-:W-:Y:S02]  /*0fc0*/  DMUL R30, R28, R6 ;  /* 0x000000061c1e7228 */ /* 0x000fe40000000000 */
[----:B------:R-:W-:-:S05]  /*0fd0*/  VIADD R32, R4, 0xffffffff ;  /* 0xffffffff04207836 */ /* 0x000fca0000000000 */
[----:B------:R-:W-:Y:S01]  /*0fe0*/  ISETP.GT.U32.AND P0, PT, R32, 0x7feffffe, PT ;  /* 0x7feffffe2000780c */ /* 0x000fe20003f04070 */
[----:B------:R-:W-:-:S03]  /*0ff0*/  DFMA R32, R30, -R12, R6 ;  /* 0x8000000c1e20722b */ /* 0x000fc60000000006 */
[----:B------:R-:W-:-:S05]  /*1000*/  ISETP.GT.U32.OR P0, PT, R34, 0x7feffffe, P0 ;  /* 0x7feffffe2200780c */ /* 0x000fca0000704470 */
[----:B------:R-:W-:-:S08]  /*1010*/  DFMA R32, R28, R32, R30 ;  /* 0x000000201c20722b */ /* 0x000fd0000000001e */
[----:B------:R-:W-:Y:S05]  /*1020*/  @P0 BRA `(.L_x_14) ;  /* 0x00000000006c0947 */ /* 0x000fea0003800000 */
[----:B------:R-:W-:Y:S01]  /*1030*/  LOP3.LUT R5, R11, 0x7ff00000, RZ, 0xc0, !PT ;  /* 0x7ff000000b057812 */ /* 0x000fe200078ec0ff */
[----:B------:R-:W-:-:S03]  /*1040*/  IMAD.MOV.U32 R8, RZ, RZ, RZ ;  /* 0x000000ffff087224 */ /* 0x000fc600078e00ff */
[CC--:B------:R-:W-:Y:S02]  /*1050*/  VIADDMNMX R4, R2.reuse, -R5.reuse, 0xb9600000, !PT ;  /* 0xb960000002047446 */ /* 0x0c0fe40007800905 */
[----:B------:R-:W-:Y:S02]  /*1060*/  ISETP.GE.U32.AND P0, PT, R2, R5, PT ;  /* 0x000000050200720c */ /* 0x000fe40003f06070 */
[----:B------:R-:W-:Y:S02]  /*1070*/  VIMNMX R4, PT, PT, R4, 0x46a00000, PT ;  /* 0x46a0000004047848 */ /* 0x000fe40003fe0100 */
[----:B------:R-:W-:-:S05]  /*1080*/  SEL R3, R3, 0x63400000, !P0 ;  /* 0x6340000003037807 */ /* 0x000fca0004000000 */
[----:B------:R-:W-:-:S04]  /*1090*/  IMAD.IADD R4, R4, 0x1, -R3 ;  /* 0x0000000104047824 */ /* 0x000fc800078e0a03 */
[----:B------:R-:W-:-:S06]  /*10a0*/  VIADD R9, R4, 0x7fe00000 ;  /* 0x7fe0000004097836 */ /* 0x000fcc0000000000 */
[----:B------:R-:W-:-:S10]  /*10b0*/  DMUL R2, R32, R8 ;  /* 0x0000000820027228 */ /* 0x000fd40000000000 */
[----:B------:R-:W-:-:S13]  /*10c0*/  FSETP.GTU.AND P0, PT, |R3|, 1.469367938527859385e-39, PT ;  /* 0x001000000300780b */ /* 0x000fda0003f0c200 */
[----:B------:R-:W-:Y:S05]  /*10d0*/  @P0 BRA `(.L_x_15) ;  /* 0x0000000000940947 */ /* 0x000fea0003800000 */
[----:B------:R-:W-:Y:S01]  /*10e0*/  DFMA R6, R32, -R12, R6 ;  /* 0x8000000c2006722b */ /* 0x000fe20000000006 */
[----:B------:R-:W-:-:S09]  /*10f0*/  IMAD.MOV.U32 R8, RZ, RZ, RZ ;  /* 0x000000ffff087224 */ /* 0x000fd200078e00ff */
[C---:B------:R-:W-:Y:S02]  /*1100*/  FSETP.NEU.AND P0, PT, R7.reuse, RZ, PT ;  /* 0x000000ff0700720b */ /* 0x040fe40003f0d000 */
[----:B------:R-:W-:-:S04]  /*1110*/  LOP3.LUT R11, R7, 0x80000000, R11, 0x48, !PT ;  /* 0x80000000070b7812 */ /* 0x000fc800078e480b */
[----:B------:R-:W-:-:S07]  /*1120*/  LOP3.LUT R9, R11, R9, RZ, 0xfc, !PT ;  /* 0x000000090b097212 */ /* 0x000fce00078efcff */
[----:B------:R-:W-:Y:S05]  /*1130*/  @!P0 BRA `(.L_x_15) ;  /* 0x00000000007c8947 */ /* 0x000fea0003800000 */
[----:B------:R-:W-:Y:S01]  /*1140*/  IMAD.MOV R7, RZ, RZ, -R4 ;  /* 0x000000ffff077224 */ /* 0x000fe200078e0a04 */
[----:B------:R-:W-:Y:S01]  /*1150*/  DMUL.RP R8, R32, R8 ;  /* 0x0000000820087228 */ /* 0x000fe20000008000 */
[----:B------:R-:W-:Y:S01]  /*1160*/  IMAD.MOV.U32 R6, RZ, RZ, RZ ;  /* 0x000000ffff067224 */ /* 0x000fe200078e00ff */
[----:B------:R-:W-:-:S05]  /*1170*/  IADD3 R5, PT, PT, -R4, -0x43300000, RZ ;  /* 0xbcd0000004057810 */ /* 0x000fca0007ffe1ff */
[----:B------:R-:W-:-:S03]  /*1180*/  DFMA R6, R2, -R6, R32 ;  /* 0x800000060206722b */ /* 0x000fc60000000020 */
[----:B------:R-:W-:-:S07]  /*1190*/  LOP3.LUT R11, R9, R11, RZ, 0x3c, !PT ;  /* 0x0000000b090b7212 */ /* 0x000fce00078e3cff */
[----:B------:R-:W-:-:S04]  /*11a0*/  FSETP.NEU.AND P0, PT, |R7|, R5, PT ;  /* 0x000000050700720b */ /* 0x000fc80003f0d200 */
[----:B------:R-:W-:Y:S02]  /*11b0*/  FSEL R2, R8, R2, !P0 ;  /* 0x0000000208027208 */ /* 0x000fe40004000000 */
[----:B------:R-:W-:Y:S01]  /*11c0*/  FSEL R3, R11, R3, !P0 ;  /* 0x000000030b037208 */ /* 0x000fe20004000000 */
[----:B------:R-:W-:Y:S06]  /*11d0*/  BRA `(.L_x_15) ;  /* 0x0000000000547947 */ /* 0x000fec0003800000 */
.L_x_14:
[----:B------:R-:W-:-:S14]  /*11e0*/  DSETP.NAN.AND P0, PT, R8, R8, PT ;  /* 0x000000080800722a */ /* 0x000fdc0003f08000 */
[----:B------:R-:W-:Y:S05]  /*11f0*/  @P0 BRA `(.L_x_16) ;  /* 0x0000000000440947 */ /* 0x000fea0003800000 */
[----:B------:R-:W-:-:S14]  /*1200*/  DSETP.NAN.AND P0, PT, R10, R10, PT ;  /* 0x0000000a0a00722a */ /* 0x000fdc0003f08000 */
[----:B------:R-:W-:Y:S05]  /*1210*/  @P0 BRA `(.L_x_17) ;  /* 0x0000000000300947 */ /* 0x000fea0003800000 */
[----:B------:R-:W-:Y:S01]  /*1220*/  ISETP.NE.AND P0, PT, R4, R5, PT ;  /* 0x000000050400720c */ /* 0x000fe20003f05270 */
[----:B------:R-:W-:Y:S02]  /*1230*/  IMAD.MOV.U32 R2, RZ, RZ, 0x0 ;  /* 0x00000000ff027424 */ /* 0x000fe400078e00ff */
[----:B------:R-:W-:-:S10]  /*1240*/  IMAD.MOV.U32 R3, RZ, RZ, -0x80000 ;  /* 0xfff80000ff037424 */ /* 0x000fd400078e00ff */
[----:B------:R-:W-:Y:S05]  /*1250*/  @!P0 BRA `(.L_x_15) ;  /* 0x0000000000348947 */ /* 0x000fea0003800000 */
[----:B------:R-:W-:Y:S02]  /*1260*/  ISETP.NE.AND P0, PT, R4, 0x7ff00000, PT ;  /* 0x7ff000000400780c */ /* 0x000fe40003f05270 */
[----:B------:R-:W-:Y:S02]  /*1270*/  LOP3.LUT R3, R9, 0x80000000, R11, 0x48, !PT ;  /* 0x8000000009037812 */ /* 0x000fe400078e480b */
[----:B------:R-:W-:-:S13]  /*1280*/  ISETP.EQ.OR P0, PT, R5, RZ, !P0 ;  /* 0x000000ff0500720c */ /* 0x000fda0004702670 */
[----:B------:R-:W-:Y:S01]  /*1290*/  @P0 LOP3.LUT R4, R3, 0x7ff00000, RZ, 0xfc, !PT ;  /* 0x7ff0000003040812 */ /* 0x000fe200078efcff */
[----:B------:R-:W-:Y:S02]  /*12a0*/  @!P0 IMAD.MOV.U32 R2, RZ, RZ, RZ ;  /* 0x000000ffff028224 */ /* 0x000fe400078e00ff */
[----:B------:R-:W-:Y:S02]  /*12b0*/  @P0 IMAD.MOV.U32 R2, RZ, RZ, RZ ;  /* 0x000000ffff020224 */ /* 0x000fe400078e00ff */
[----:B------:R-:W-:Y:S01]  /*12c0*/  @P0 IMAD.MOV.U32 R3, RZ, RZ, R4 ;  /* 0x000000ffff030224 */ /* 0x000fe200078e0004 */
[----:B------:R-:W-:Y:S06]  /*12d0*/  BRA `(.L_x_15) ;  /* 0x0000000000147947 */ /* 0x000fec0003800000 */
.L_x_17:
[----:B------:R-:W-:Y:S01]  /*12e0*/  LOP3.LUT R3, R11, 0x80000, RZ, 0xfc, !PT ;  /* 0x000800000b037812 */ /* 0x000fe200078efcff */
[----:B------:R-:W-:Y:S01]  /*12f0*/  IMAD.MOV.U32 R2, RZ, RZ, R10 ;  /* 0x000000ffff027224 */ /* 0x000fe200078e000a */
[----:B------:R-:W-:Y:S06]  /*1300*/  BRA `(.L_x_15) ;  /* 0x0000000000087947 */ /* 0x000fec0003800000 */
.L_x_16:
[----:B------:R-:W-:Y:S01]  /*1310*/  LOP3.LUT R3, R9, 0x80000, RZ, 0xfc, !PT ;  /* 0x0008000009037812 */ /* 0x000fe200078efcff */
[----:B------:R-:W-:-:S07]  /*1320*/  IMAD.MOV.U32 R2, RZ, RZ, R8 ;  /* 0x000000ffff027224 */ /* 0x000fce00078e0008 */
.L_x_15:
[----:B------:R-:W-:Y:S05]  /*1330*/  BSYNC.RECONVERGENT B2 ;  /* 0x0000000000027941 */ /* 0x000fea0003800200 */
.L_x_13:
[----:B------:R-:W-:Y:S02]  /*1340*/  IMAD.MOV.U32 R4, RZ, RZ, R2 ;  /* 0x000000ffff047224 */ /* 0x000fe400078e0002 */
[----:B------:R-:W-:Y:S02]  /*1350*/  IMAD.MOV.U32 R5, RZ, RZ, R3 ;  /* 0x000000ffff057224 */ /* 0x000fe400078e0003 */
[----:B------:R-:W-:Y:S02]  /*1360*/  IMAD.MOV.U32 R2, RZ, RZ, R0 ;  /* 0x000000ffff027224 */ /* 0x000fe400078e0000 */
[----:B------:R-:W-:-:S04]  /*1370*/  IMAD.MOV.U32 R3, RZ, RZ, 0x0 ;  /* 0x00000000ff037424 */ /* 0x000fc800078e00ff */
[----:B------:R-:W-:Y:S05]  /*1380*/  RET.REL.NODEC R2 `(_Z12computePixelP7double2S0_tPh) ;  /* 0xffffffec021c7950 */ /* 0x000fea0003c3ffff */
        .weak           $__internal_1_$__cuda_sm20_dsqrt_rn_f64_mediumpath_v1
        .type           $__internal_1_$__cuda_sm20_dsqrt_rn_f64_mediumpath_v1,@function
        .size           $__internal_1_$__cuda_sm20_dsqrt_rn_f64_mediumpath_v1,(.L_x_24 - $__internal_1_$__cuda_sm20_dsqrt_rn_f64_mediumpath_v1)
$__internal_1_$__cuda_sm20_dsqrt_rn_f64_mediumpath_v1:
[----:B------:R-:W-:Y:S01]  /*1390*/  ISETP.GE.U32.AND P0, PT, R10, -0x3400000, PT ;  /* 0xfcc000000a00780c */ /* 0x000fe20003f06070 */
[----:B------:R-:W-:-:S12]  /*13a0*/  BSSY.RECONVERGENT B2, `(.L_x_18) ;  /* 0x0000023000027945 */ /* 0x000fd80003800200 */
[----:B------:R-:W-:Y:S05]  /*13b0*/  @!P0 BRA `(.L_x_19) ;  /* 0x0000000000208947 */ /* 0x000fea0003800000 */
[----:B------:R-:W-:-:S10]  /*13c0*/  DFMA.RM R4, R4, R6, R8 ;  /* 0x000000060404722b */ /* 0x000fd40000004008 */
[----:B------:R-:W-:-:S05]  /*13d0*/  IADD3 R6, P0, PT, R4, 0x1, RZ ;  /* 0x0000000104067810 */ /* 0x000fca0007f1e0ff */
[----:B------:R-:W-:-:S06]  /*13e0*/  IMAD.X R7, RZ, RZ, R5, P0 ;  /* 0x000000ffff077224 */ /* 0x000fcc00000e0605 */
[----:B------:R-:W-:-:S08]  /*13f0*/  DFMA.RP R2, -R4, R6, R2 ;  /* 0x000000060402722b */ /* 0x000fd00000008102 */
[----:B------:R-:W-:-:S06]  /*1400*/  DSETP.GT.AND P0, PT, R2, RZ, PT ;  /* 0x000000ff0200722a */ /* 0x000fcc0003f04000 */
[----:B------:R-:W-:Y:S02]  /*1410*/  FSEL R4, R6, R4, P0 ;  /* 0x0000000406047208 */ /* 0x000fe40000000000 */
[----:B------:R-:W-:Y:S01]  /*1420*/  FSEL R5, R7, R5, P0 ;  /* 0x0000000507057208 */ /* 0x000fe20000000000 */
[----:B------:R-:W-:Y:S06]  /*1430*/  BRA `(.L_x_20) ;  /* 0x0000000000647947 */ /* 0x000fec0003800000 */
.L_x_19:
[----:B------:R-:W-:-:S14]  /*1440*/  DSETP.NE.AND P0, PT, R2, RZ, PT ;  /* 0x000000ff0200722a */ /* 0x000fdc0003f05000 */
[----:B------:R-:W-:Y:S05]  /*1450*/  @!P0 BRA `(.L_x_21) ;  /* 0x0000000000588947 */ /* 0x000fea0003800000 */
[----:B------:R-:W-:-:S13]  /*1460*/  ISETP.GE.AND P0, PT, R3, RZ, PT ;  /* 0x000000ff0300720c */ /* 0x000fda0003f06270 */
[----:B------:R-:W-:Y:S02]  /*1470*/  @!P0 IMAD.MOV.U32 R4, RZ, RZ, 0x0 ;  /* 0x00000000ff048424 */ /* 0x000fe400078e00ff */
[----:B------:R-:W-:Y:S01]  /*1480*/  @!P0 IMAD.MOV.U32 R5, RZ, RZ, -0x80000 ;  /* 0xfff80000ff058424 */ /* 0x000fe200078e00ff */
[----:B------:R-:W-:Y:S06]  /*1490*/  @!P0 BRA `(.L_x_20) ;  /* 0x00000000004c8947 */ /* 0x000fec0003800000 */
[----:B------:R-:W-:-:S13]  /*14a0*/  ISETP.GT.AND P0, PT, R3, 0x7fefffff, PT ;  /* 0x7fefffff0300780c */ /* 0x000fda0003f04270 */
[----:B------:R-:W-:Y:S05]  /*14b0*/  @P0 BRA `(.L_x_21) ;  /* 0x0000000000400947 */ /* 0x000fea0003800000 */
[----:B------:R-:W-:Y:S01]  /*14c0*/  DMUL R2, R2, 8.11296384146066816958e+31 ;  /* 0x4690000002027828 */ /* 0x000fe20000000000 */
[----:B------:R-:W-:Y:S02]  /*14d0*/  IMAD.MOV.U32 R4, RZ, RZ, RZ ;  /* 0x000000ffff047224 */ /* 0x000fe400078e00ff */
[----:B------:R-:W-:Y:S02]  /*14e0*/  IMAD.MOV.U32 R6, RZ, RZ, 0x0 ;  /* 0x00000000ff067424 */ /* 0x000fe400078e00ff */
[----:B------:R-:W-:Y:S01]  /*14f0*/  IMAD.MOV.U32 R7, RZ, RZ, 0x3fd80000 ;  /* 0x3fd80000ff077424 */ /* 0x000fe200078e00ff */
[----:B------:R-:W0:Y:S02]  /*1500*/  MUFU.RSQ64H R5, R3 ;  /* 0x0000000300057308 */ /* 0x000e240000001c00 */
[----:B0-----:R-:W-:-:S08]  /*1510*/  DMUL R8, R4, R4 ;  /* 0x0000000404087228 */ /* 0x001fd00000000000 */
[----:B------:R-:W-:-:S08]  /*1520*/  DFMA R8, R2, -R8, 1 ;  /* 0x3ff000000208742b */ /* 0x000fd00000000808 */
[----:B------:R-:W-:Y:S02]  /*1530*/  DFMA R6, R8, R6, 0.5 ;  /* 0x3fe000000806742b */ /* 0x000fe40000000006 */
[----:B------:R-:W-:-:S08]  /*1540*/  DMUL R8, R4, R8 ;  /* 0x0000000804087228 */ /* 0x000fd00000000000 */
[----:B------:R-:W-:-:S08]  /*1550*/  DFMA R6, R6, R8, R4 ;  /* 0x000000080606722b */ /* 0x000fd00000000004 */
[----:B------:R-:W-:Y:S02]  /*1560*/  DMUL R4, R2, R6 ;  /* 0x0000000602047228 */ /* 0x000fe40000000000 */
[----:B------:R-:W-:-:S06]  /*1570*/  VIADD R7, R7, 0xfff00000 ;  /* 0xfff0000007077836 */ /* 0x000fcc0000000000 */
[----:B------:R-:W-:-:S08]  /*1580*/  DFMA R8, R4, -R4, R2 ;  /* 0x800000040408722b */ /* 0x000fd00000000002 */
[----:B------:R-:W-:-:S10]  /*1590*/  DFMA R4, R6, R8, R4 ;  /* 0x000000080604722b */ /* 0x000fd40000000004 */
[----:B------:R-:W-:Y:S01]  /*15a0*/  VIADD R5, R5, 0xfcb00000 ;  /* 0xfcb0000005057836 */ /* 0x000fe20000000000 */
[----:B------:R-:W-:Y:S06]  /*15b0*/  BRA `(.L_x_20) ;  /* 0x0000000000047947 */ /* 0x000fec0003800000 */
.L_x_21:
[----:B------:R-:W-:-:S11]  /*15c0*/  DADD R4, R2, R2 ;  /* 0x0000000002047229 */ /* 0x000fd60000000002 */
.L_x_20:
[----:B------:R-:W-:Y:S05]  /*15d0*/  BSYNC.RECONVERGENT B2 ;  /* 0x0000000000027941 */ /* 0x000fea0003800200 */
.L_x_18:
[----:B------:R-:W-:Y:S02]  /*15e0*/  IMAD.MOV.U32 R2, RZ, RZ, R0 ;  /* 0x000000ffff027224 */ /* 0x000fe400078e0000 */
[----:B------:R-:W-:-:S04]  /*15f0*/  IMAD.MOV.U32 R3, RZ, RZ, 0x0 ;  /* 0x00000000ff037424 */ /* 0x000fc800078e00ff */
[----:B------:R-:W-:Y:S05]  /*1600*/  RET.REL.NODEC R2 `(_Z12computePixelP7double2S0_tPh) ;  /* 0xffffffe8027c7950 */ /* 0x000fea0003c3ffff */
.L_x_22:
[----:B------:R-:W-:-:S00]  /*1610*/  BRA `(.L_x_22) ;  /* 0xfffffffc00fc7947 */ /* 0x000fc0000383ffff */
[----:B------:R-:W-:-:S00]  /*1620*/  NOP ;  /* 0x0000000000007918 */ /* 0x000fc00000000000 */
        /* <DEDUP_REMOVED lines=13> */
.L_x_24:


//--------------------- .nv.shared.reserved.0     --------------------------
	.section	.nv.shared.reserved.0,"aw",@nobits
	.weak		__nv_reservedSMEM_offset_0_alias
	.size		__nv_reservedSMEM_offset_0_alias, 0, 64
	.other		__nv_reservedSMEM_offset_0_alias,@"STO_CUDA_RESERVED_SHARED STV_DEFAULT"
__nv_reservedSMEM_offset_0_alias:
	.zero		0
	.zero		64


//--------------------- .nv.constant0._Z12computePixelP7double2S0_tPh --------------------------
	.section	.nv.constant0._Z12computePixelP7double2S0_tPh,"a",@progbits
	.sectionflags	@""
	.align	4
.nv.constant0._Z12computePixelP7double2S0_tPh:
	.zero		928


//--------------------- SYMBOLS --------------------------

	.type		.nv.reservedSmem.offset0,@object
	.size		.nv.reservedSmem.offset0,0x4
